//
// Generated by NVIDIA NVVM Compiler
//
// Compiler Build ID: CL-36424714
// Cuda compilation tools, release 13.0, V13.0.88
// Based on NVVM 20.0.0
//

.version 9.0
.target sm_100
.address_size 64

	// .globl	_Z3addPiS_S_
.extern .func  (.param .b32 func_retval0) vprintf
(
	.param .b64 vprintf_param_0,
	.param .b64 vprintf_param_1
)
;
.global .align 1 .b8 $str[66] = {9, 80, 97, 114, 97, 109, 101, 116, 101, 114, 115, 32, 111, 110, 32, 116, 104, 114, 101, 97, 100, 32, 37, 100, 32, 97, 110, 100, 32, 98, 108, 111, 99, 107, 32, 37, 100, 32, 97, 114, 101, 58, 32, 37, 100, 32, 44, 32, 37, 100, 32, 10, 32, 82, 101, 115, 117, 108, 116, 58, 32, 37, 100, 32, 10};

.visible .entry _Z3addPiS_S_(
	.param .u64 .ptr .align 1 _Z3addPiS_S__param_0,
	.param .u64 .ptr .align 1 _Z3addPiS_S__param_1,
	.param .u64 .ptr .align 1 _Z3addPiS_S__param_2
)
{
	.local .align 8 .b8 	__local_depot0[24];
	.reg .b64 	%SP;
	.reg .b64 	%SPL;
	.reg .b32 	%r<12>;
	.reg .b64 	%rd<15>;

	mov.u64 	%SPL, __local_depot0;
	cvta.local.u64 	%SP, %SPL;
	ld.param.u64 	%rd1, [_Z3addPiS_S__param_0];
	ld.param.u64 	%rd2, [_Z3addPiS_S__param_1];
	ld.param.u64 	%rd3, [_Z3addPiS_S__param_2];
	cvta.to.global.u64 	%rd4, %rd3;
	cvta.to.global.u64 	%rd5, %rd2;
	cvta.to.global.u64 	%rd6, %rd1;
	add.u64 	%rd7, %SP, 0;
	add.u64 	%rd8, %SPL, 0;
	mov.u32 	%r1, %tid.x;
	mov.u32 	%r2, %ctaid.x;
	mov.u32 	%r3, %ntid.x;
	mad.lo.s32 	%r4, %r2, %r3, %r1;
	mul.wide.s32 	%rd9, %r4, 4;
	add.s64 	%rd10, %rd6, %rd9;
	ld.global.u32 	%r5, [%rd10];
	add.s64 	%rd11, %rd5, %rd9;
	ld.global.u32 	%r6, [%rd11];
	add.s32 	%r7, %r6, %r5;
	add.s64 	%rd12, %rd4, %rd9;
	st.global.u32 	[%rd12], %r7;
	ld.global.u32 	%r8, [%rd10];
	ld.global.u32 	%r9, [%rd11];
	st.local.v2.u32 	[%rd8], {%r1, %r2};
	st.local.v2.u32 	[%rd8+8], {%r8, %r9};
	st.local.u32 	[%rd8+16], %r7;
	mov.u64 	%rd13, $str;
	cvta.global.u64 	%rd14, %rd13;
	{ // callseq 0, 0
	.param .b64 param0;
	st.param.b64 	[param0], %rd14;
	.param .b64 param1;
	st.param.b64 	[param1], %rd7;
	.param .b32 retval0;
	call.uni (retval0), 
	vprintf, 
	(
	param0, 
	param1
	);
	ld.param.b32 	%r10, [retval0];
	} // callseq 0
	ret;

}


// ===== COMPILED SASS (sm_100) =====

	.target	sm_100

	.elftype	@"ET_EXEC"


//--------------------- .note.nv.tkinfo           --------------------------
	.section	.note.nv.tkinfo,"",@"SHT_NOTE"
	.sectionflags	@"SHF_NOTE_NV_TKINFO"
	.tkinfo
        /*0018*/ 	.word	0x00000002
        /*0030*/ 	.string	""
        /*0030*/ 	.string	"ptxas"
        /*0030*/ 	.string	"Cuda compilation tools, release 13.0, V13.0.88"
        /*0030*/ 	.string	"Build cuda_13.0.r13.0/compiler.36424714_0"
        /*0030*/ 	.string	"-arch sm_100 -m 64 "



//--------------------- .note.nv.cuinfo           --------------------------
	.section	.note.nv.cuinfo,"",@"SHT_NOTE"
	.sectionflags	@"SHF_NOTE_NV_CUINFO"
        /*0018*/ 	.short	0x0002
        /*001a*/ 	.short	0x0064
        /*001c*/ 	.short	0x0082
	.zero		2


//--------------------- .nv.info                  --------------------------
	.section	.nv.info,"",@"SHT_CUDA_INFO"
	.align	4


	//----- nvinfo : EIATTR_REGCOUNT
	.align		4
        /*0000*/ 	.byte	0x04, 0x2f
        /*0002*/ 	.short	(.L_2 - .L_1)
	.align		4
.L_1:
        /*0004*/ 	.word	index@(_Z3addPiS_S_)
        /*0008*/ 	.word	0x00000018


	//----- nvinfo : EIATTR_FRAME_SIZE
	.align		4
.L_2:
        /*000c*/ 	.byte	0x04, 0x11
        /*000e*/ 	.short	(.L_4 - .L_3)
	.align		4
.L_3:
        /*0010*/ 	.word	index@(_Z3addPiS_S_)
        /*0014*/ 	.word	0x00000018


	//----- nvinfo : EIATTR_MIN_STACK_SIZE
	.align		4
.L_4:
        /*0018*/ 	.byte	0x04, 0x12
        /*001a*/ 	.short	(.L_6 - .L_5)
	.align		4
.L_5:
        /*001c*/ 	.word	index@(_Z3addPiS_S_)
        /*0020*/ 	.word	0x00000018
.L_6:


//--------------------- .nv.compat                --------------------------
	.section	.nv.compat,"",@"SHT_CUDA_COMPAT_INFO"
	.align	4
        /*0000*/ 	.byte	0x02, 0x09, 0x00, 0x00, 0x02, 0x02, 0x01, 0x00, 0x02, 0x05, 0x05, 0x00, 0x03, 0x07, 0x01, 0x01
        /*0010*/ 	.byte	0x02, 0x03, 0x00, 0x00, 0x02, 0x06, 0x01, 0x00, 0x04, 0x0b, 0x08, 0x00, 0x09, 0x00, 0x00, 0x00
        /*0020*/ 	.byte	0x00, 0x00, 0x00, 0x00


//--------------------- .nv.info._Z3addPiS_S_     --------------------------
	.section	.nv.info._Z3addPiS_S_,"",@"SHT_CUDA_INFO"
	.sectionflags	@""
	.align	4


	//----- nvinfo : EIATTR_CUDA_API_VERSION
	.align		4
        /*0000*/ 	.byte	0x04, 0x37
        /*0002*/ 	.short	(.L_8 - .L_7)
.L_7:
        /*0004*/ 	.word	0x00000082


	//----- nvinfo : EIATTR_KPARAM_INFO
	.align		4
.L_8:
        /*0008*/ 	.byte	0x04, 0x17
        /*000a*/ 	.short	(.L_10 - .L_9)
.L_9:
        /*000c*/ 	.word	0x00000000
        /*0010*/ 	.short	0x0002
        /*0012*/ 	.short	0x0010
        /*0014*/ 	.byte	0x00, 0xf5, 0x21, 0x00


	//----- nvinfo : EIATTR_KPARAM_INFO
	.align		4
.L_10:
        /*0018*/ 	.byte	0x04, 0x17
        /*001a*/ 	.short	(.L_12 - .L_11)
.L_11:
        /*001c*/ 	.word	0x00000000
        /*0020*/ 	.short	0x0001
        /*0022*/ 	.short	0x0008
        /*0024*/ 	.byte	0x00, 0xf5, 0x21, 0x00


	//----- nvinfo : EIATTR_KPARAM_INFO
	.align		4
.L_12:
        /*0028*/ 	.byte	0x04, 0x17
        /*002a*/ 	.short	(.L_14 - .L_13)
.L_13:
        /*002c*/ 	.word	0x00000000
        /*0030*/ 	.short	0x0000
        /*0032*/ 	.short	0x0000
        /*0034*/ 	.byte	0x00, 0xf5, 0x21, 0x00


	//----- nvinfo : EIATTR_SPARSE_MMA_MASK
	.align		4
.L_14:
        /*0038*/ 	.byte	0x03, 0x50
        /*003a*/ 	.short	0x0000


	//----- nvinfo : EIATTR_MAXREG_COUNT
	.align		4
        /*003c*/ 	.byte	0x03, 0x1b
        /*003e*/ 	.short	0x00ff


	//----- nvinfo : EIATTR_EXTERNS
	.align		4
        /*0040*/ 	.byte	0x04, 0x0f
        /*0042*/ 	.short	(.L_16 - .L_15)


	//   ....[0]....
	.align		4
.L_15:
        /*0044*/ 	.word	index@(vprintf)


	//----- nvinfo : EIATTR_MERCURY_ISA_VERSION
	.align		4
.L_16:
        /*0048*/ 	.byte	0x03, 0x5f
        /*004a*/ 	.short	0x0101


	//----- nvinfo : EIATTR_VRC_CTA_INIT_COUNT
	.align		4
        /*004c*/ 	.byte	0x02, 0x4a
	.zero		1
	.zero		1


	//----- nvinfo : EIATTR_SYSCALL_OFFSETS
	.align		4
        /*0050*/ 	.byte	0x04, 0x46
        /*0052*/ 	.short	(.L_18 - .L_17)


	//   ....[0]....
.L_17:
        /*0054*/ 	.word	0x00000200


	//----- nvinfo : EIATTR_EXIT_INSTR_OFFSETS
	.align		4
.L_18:
        /*0058*/ 	.byte	0x04, 0x1c
        /*005a*/ 	.short	(.L_20 - .L_19)


	//   ....[0]....
.L_19:
        /*005c*/ 	.word	0x00000210


	//----- nvinfo : EIATTR_CBANK_PARAM_SIZE
	.align		4
.L_20:
        /*0060*/ 	.byte	0x03, 0x19
        /*0062*/ 	.short	0x0018


	//----- nvinfo : EIATTR_PARAM_CBANK
	.align		4
        /*0064*/ 	.byte	0x04, 0x0a
        /*0066*/ 	.short	(.L_22 - .L_21)
	.align		4
.L_21:
        /*0068*/ 	.word	index@(.nv.constant0._Z3addPiS_S_)
        /*006c*/ 	.short	0x0380
        /*006e*/ 	.short	0x0018


	//----- nvinfo : EIATTR_SW_WAR
	.align		4
.L_22:
        /*0070*/ 	.byte	0x04, 0x36
        /*0072*/ 	.short	(.L_24 - .L_23)
.L_23:
        /*0074*/ 	.word	0x00000008
.L_24:


//--------------------- .nv.callgraph             --------------------------
	.section	.nv.callgraph,"",@"SHT_CUDA_CALLGRAPH"
	.align	4
	.sectionentsize	8
	.align		4
        /*0000*/ 	.word	0x00000000
	.align		4
        /*0004*/ 	.word	0xffffffff
	.align		4
        /*0008*/ 	.word	index@(_Z3addPiS_S_)
	.align		4
        /*000c*/ 	.word	index@(vprintf)
	.align		4
        /*0010*/ 	.word	0x00000000
	.align		4
        /*0014*/ 	.word	0xfffffffe
	.align		4
        /*0018*/ 	.word	0x00000000
	.align		4
        /*001c*/ 	.word	0xfffffffd
	.align		4
        /*0020*/ 	.word	0x00000000
	.align		4
        /*0024*/ 	.word	0xfffffffc


//--------------------- .nv.constant4             --------------------------
	.section	.nv.constant4,"a",@progbits
	.align	8
	.align		8
.nv.constant4:
        /*0000*/ 	.dword	vprintf
	.align		8
        /*0008*/ 	.dword	$str


//--------------------- .text._Z3addPiS_S_        --------------------------
	.section	.text._Z3addPiS_S_,"ax",@progbits
	.align	128
        .global         _Z3addPiS_S_
        .type           _Z3addPiS_S_,@function
        .size           _Z3addPiS_S_,(.L_x_2 - _Z3addPiS_S_)
        .other          _Z3addPiS_S_,@"STO_CUDA_ENTRY STV_DEFAULT"
_Z3addPiS_S_:
.text._Z3addPiS_S_:
[----:B------:R-:W0:Y:S01]  /*0000*/  LDC R1, c[0x0][0x37c] ;  /* 0x0000df00ff017b82 */ /* 0x000e220000000800 */
[----:B------:R-:W1:Y:S07]  /*0010*/  S2R R14, SR_TID.X ;  /* 0x00000000000e7919 */ /* 0x000e6e0000002100 */
[----:B------:R-:W2:Y:S01]  /*0020*/  LDC.64 R2, c[0x0][0x380] ;  /* 0x0000e000ff027b82 */ /* 0x000ea20000000a00 */
[----:B------:R-:W3:Y:S01]  /*0030*/  LDCU UR6, c[0x0][0x2fc] ;  /* 0x00005f80ff0677ac */ /* 0x000ee20008000800 */
[----:B0-----:R-:W-:Y:S01]  /*0040*/  IADD3 R1, PT, PT, R1, -0x18, RZ ;  /* 0xffffffe801017810 */ /* 0x001fe20007ffe0ff */
[----:B------:R-:W1:Y:S01]  /*0050*/  S2R R15, SR_CTAID.X ;  /* 0x00000000000f7919 */ /* 0x000e620000002500 */
[----:B------:R-:W1:Y:S04]  /*0060*/  LDCU UR7, c[0x0][0x360] ;  /* 0x00006c00ff0777ac */ /* 0x000e680008000800 */
[----:B------:R-:W0:Y:S01]  /*0070*/  LDC.64 R8, c[0x0][0x388] ;  /* 0x0000e200ff087b82 */ /* 0x000e220000000a00 */
[----:B------:R-:W4:Y:S07]  /*0080*/  LDCU.64 UR4, c[0x0][0x358] ;  /* 0x00006b00ff0477ac */ /* 0x000f2e0008000a00 */
[----:B------:R-:W5:Y:S01]  /*0090*/  LDC.64 R4, c[0x0][0x390] ;  /* 0x0000e400ff047b82 */ /* 0x000f620000000a00 */
[----:B------:R-:W-:Y:S01]  /*00a0*/  MOV R12, 0x0 ;  /* 0x00000000000c7802 */ /* 0x000fe20000000f00 */
[----:B------:R-:W3:Y:S01]  /*00b0*/  LDCU.64 UR8, c[0x4][0x8] ;  /* 0x01000100ff0877ac */ /* 0x000ee20008000a00 */
[----:B-1----:R-:W-:-:S04]  /*00c0*/  IMAD R7, R15, UR7, R14 ;  /* 0x000000070f077c24 */ /* 0x002fc8000f8e020e */
[----:B--2---:R-:W-:-:S04]  /*00d0*/  IMAD.WIDE R2, R7, 0x4, R2 ;  /* 0x0000000407027825 */ /* 0x004fc800078e0202 */
[C---:B0-----:R-:W-:Y:S01]  /*00e0*/  IMAD.WIDE R8, R7.reuse, 0x4, R8 ;  /* 0x0000000407087825 */ /* 0x041fe200078e0208 */
[----:B----4-:R-:W2:Y:S04]  /*00f0*/  LDG.E R0, desc[UR4][R2.64] ;  /* 0x0000000402007981 */ /* 0x010ea8000c1e1900 */
[----:B------:R-:W2:Y:S01]  /*0100*/  LDG.E R11, desc[UR4][R8.64] ;  /* 0x00000004080b7981 */ /* 0x000ea2000c1e1900 */
[----:B-----5:R-:W-:Y:S01]  /*0110*/  IMAD.WIDE R4, R7, 0x4, R4 ;  /* 0x0000000407047825 */ /* 0x020fe200078e0204 */
[----:B--2---:R-:W-:-:S05]  /*0120*/  IADD3 R0, PT, PT, R0, R11, RZ ;  /* 0x0000000b00007210 */ /* 0x004fca0007ffe0ff */
[----:B------:R3:W-:Y:S04]  /*0130*/  STG.E desc[UR4][R4.64], R0 ;  /* 0x0000000004007986 */ /* 0x0007e8000c101904 */
[----:B------:R-:W2:Y:S04]  /*0140*/  LDG.E R10, desc[UR4][R2.64] ;  /* 0x00000004020a7981 */ /* 0x000ea8000c1e1900 */
[----:B------:R-:W2:Y:S01]  /*0150*/  LDG.E R11, desc[UR4][R8.64] ;  /* 0x00000004080b7981 */ /* 0x000ea2000c1e1900 */
[----:B------:R-:W0:Y:S01]  /*0160*/  LDCU UR4, c[0x0][0x2f8] ;  /* 0x00005f00ff0477ac */ /* 0x000e220008000800 */
[----:B------:R-:W1:Y:S02]  /*0170*/  LDC.64 R12, c[0x4][R12] ;  /* 0x010000000c0c7b82 */ /* 0x000e640000000a00 */
[----:B------:R4:W-:Y:S01]  /*0180*/  STL.64 [R1], R14 ;  /* 0x0000000e01007387 */ /* 0x0009e20000100a00 */
[----:B---3--:R-:W-:Y:S01]  /*0190*/  IMAD.U32 R4, RZ, RZ, UR8 ;  /* 0x00000008ff047e24 */ /* 0x008fe2000f8e00ff */
[----:B------:R-:W-:-:S02]  /*01a0*/  MOV R5, UR9 ;  /* 0x0000000900057c02 */ /* 0x000fc40008000f00 */
[----:B------:R4:W-:Y:S01]  /*01b0*/  STL [R1+0x10], R0 ;  /* 0x0000100001007387 */ /* 0x0009e20000100800 */
[----:B0-----:R-:W-:-:S05]  /*01c0*/  IADD3 R6, P0, PT, R1, UR4, RZ ;  /* 0x0000000401067c10 */ /* 0x001fca000ff1e0ff */
[----:B------:R-:W-:Y:S01]  /*01d0*/  IMAD.X R7, RZ, RZ, UR6, P0 ;  /* 0x00000006ff077e24 */ /* 0x000fe200080e06ff */
[----:B-12---:R4:W-:Y:S07]  /*01e0*/  STL.64 [R1+0x8], R10 ;  /* 0x0000080a01007387 */ /* 0x0069ee0000100a00 */
[----:B------:R-:W-:-:S07]  /*01f0*/  LEPC R20, `(.L_x_0) ;  /* 0x000000001014794e */ /* 0x000fce0000000000 */
[----:B----4-:R-:W-:Y:S05]  /*0200*/  CALL.ABS.NOINC R12 ;  /* 0x000000000c007343 */ /* 0x010fea0003c00000 */
.L_x_0:
[----:B------:R-:W-:Y:S05]  /*0210*/  EXIT ;  /* 0x000000000000794d */ /* 0x000fea0003800000 */
.L_x_1:
[----:B------:R-:W-:-:S00]  /*0220*/  BRA `(.L_x_1) ;  /* 0xfffffffc00fc7947 */ /* 0x000fc0000383ffff */
[----:B------:R-:W-:-:S00]  /*0230*/  NOP ;  /* 0x0000000000007918 */ /* 0x000fc00000000000 */
        /* <DEDUP_REMOVED lines=12> */
.L_x_2:


//--------------------- .nv.global.init           --------------------------
	.section	.nv.global.init,"aw",@progbits
.nv.global.init:
	.type		$str,@object
	.size		$str,(.L_0 - $str)
$str:
        /*0000*/ 	.byte	0x09, 0x50, 0x61, 0x72, 0x61, 0x6d, 0x65, 0x74, 0x65, 0x72, 0x73, 0x20, 0x6f, 0x6e, 0x20, 0x74
        /*0010*/ 	.byte	0x68, 0x72, 0x65, 0x61, 0x64, 0x20, 0x25, 0x64, 0x20, 0x61, 0x6e, 0x64, 0x20, 0x62, 0x6c, 0x6f
        /*0020*/ 	.byte	0x63, 0x6b, 0x20, 0x25, 0x64, 0x20, 0x61, 0x72, 0x65, 0x3a, 0x20, 0x25, 0x64, 0x20, 0x2c, 0x20
        /*0030*/ 	.byte	0x25, 0x64, 0x20, 0x0a, 0x20, 0x52, 0x65, 0x73, 0x75, 0x6c, 0x74, 0x3a, 0x20, 0x25, 0x64, 0x20
        /*0040*/ 	.byte	0x0a, 0x00
.L_0:


//--------------------- .nv.shared.reserved.0     --------------------------
	.section	.nv.shared.reserved.0,"aw",@nobits
	.weak		__nv_reservedSMEM_offset_0_alias
	.size		__nv_reservedSMEM_offset_0_alias, 0, 64
	.other		__nv_reservedSMEM_offset_0_alias,@"STO_CUDA_RESERVED_SHARED STV_DEFAULT"
__nv_reservedSMEM_offset_0_alias:
	.zero		0
	.zero		64


//--------------------- .nv.constant0._Z3addPiS_S_ --------------------------
	.section	.nv.constant0._Z3addPiS_S_,"a",@progbits
	.sectionflags	@""
	.align	4
.nv.constant0._Z3addPiS_S_:
	.zero		920


//--------------------- SYMBOLS --------------------------

	.type		.nv.reservedSmem.offset0,@object
	.size		.nv.reservedSmem.offset0,0x4
	.type		vprintf,@function
